//
// Generated by NVIDIA NVVM Compiler
//
// Compiler Build ID: CL-36424714
// Cuda compilation tools, release 13.0, V13.0.88
// Based on NVVM 20.0.0
//

.version 9.0
.target sm_100
.address_size 64

	// .globl	_Z6cuspmviPdPiS_S_
// _ZZ6cuspmviPdPiS_S_E6s_vals has been demoted
// _ZZ6cuspmviPdPiS_S_E6s_cols has been demoted

.visible .entry _Z6cuspmviPdPiS_S_(
	.param .u32 _Z6cuspmviPdPiS_S__param_0,
	.param .u64 .ptr .align 1 _Z6cuspmviPdPiS_S__param_1,
	.param .u64 .ptr .align 1 _Z6cuspmviPdPiS_S__param_2,
	.param .u64 .ptr .align 1 _Z6cuspmviPdPiS_S__param_3,
	.param .u64 .ptr .align 1 _Z6cuspmviPdPiS_S__param_4
)
{
	.reg .pred 	%p<2>;
	.reg .b32 	%r<49>;
	.reg .b64 	%rd<33>;
	.reg .b64 	%fd<37>;
	// demoted variable
	.shared .align 8 .b8 _ZZ6cuspmviPdPiS_S_E6s_vals[9216];
	// demoted variable
	.shared .align 4 .b8 _ZZ6cuspmviPdPiS_S_E6s_cols[4608];
	ld.param.u32 	%r4, [_Z6cuspmviPdPiS_S__param_0];
	ld.param.u64 	%rd1, [_Z6cuspmviPdPiS_S__param_1];
	ld.param.u64 	%rd2, [_Z6cuspmviPdPiS_S__param_2];
	ld.param.u64 	%rd3, [_Z6cuspmviPdPiS_S__param_3];
	ld.param.u64 	%rd4, [_Z6cuspmviPdPiS_S__param_4];
	mov.u32 	%r1, %tid.x;
	mov.u32 	%r5, %ctaid.x;
	mov.u32 	%r2, %ntid.x;
	mad.lo.s32 	%r3, %r5, %r2, %r1;
	setp.ge.s32 	%p1, %r3, %r4;
	@%p1 bra 	$L__BB0_2;
	cvta.to.global.u64 	%rd5, %rd4;
	cvta.to.global.u64 	%rd6, %rd1;
	cvta.to.global.u64 	%rd7, %rd2;
	cvta.to.global.u64 	%rd8, %rd3;
	mul.lo.s32 	%r6, %r3, 9;
	mul.wide.s32 	%rd9, %r6, 8;
	add.s64 	%rd10, %rd6, %rd9;
	ld.global.f64 	%fd1, [%rd10];
	shl.b32 	%r7, %r1, 3;
	mov.u32 	%r8, _ZZ6cuspmviPdPiS_S_E6s_vals;
	add.s32 	%r9, %r8, %r7;
	st.shared.f64 	[%r9], %fd1;
	mul.wide.s32 	%rd11, %r6, 4;
	add.s64 	%rd12, %rd7, %rd11;
	ld.global.u32 	%r10, [%rd12];
	shl.b32 	%r11, %r1, 2;
	mov.u32 	%r12, _ZZ6cuspmviPdPiS_S_E6s_cols;
	add.s32 	%r13, %r12, %r11;
	st.shared.u32 	[%r13], %r10;
	bar.sync 	0;
	ld.shared.u32 	%r14, [%r13];
	ld.shared.f64 	%fd2, [%r9];
	mul.wide.s32 	%rd13, %r14, 8;
	add.s64 	%rd14, %rd8, %rd13;
	ld.global.f64 	%fd3, [%rd14];
	fma.rn.f64 	%fd4, %fd2, %fd3, 0d0000000000000000;
	ld.global.f64 	%fd5, [%rd10+8];
	shl.b32 	%r15, %r2, 3;
	add.s32 	%r16, %r9, %r15;
	st.shared.f64 	[%r16], %fd5;
	ld.global.u32 	%r17, [%rd12+4];
	shl.b32 	%r18, %r2, 2;
	add.s32 	%r19, %r13, %r18;
	st.shared.u32 	[%r19], %r17;
	bar.sync 	0;
	ld.shared.u32 	%r20, [%r19];
	ld.shared.f64 	%fd6, [%r16];
	mul.wide.s32 	%rd15, %r20, 8;
	add.s64 	%rd16, %rd8, %rd15;
	ld.global.f64 	%fd7, [%rd16];
	fma.rn.f64 	%fd8, %fd6, %fd7, %fd4;
	ld.global.f64 	%fd9, [%rd10+16];
	add.s32 	%r21, %r16, %r15;
	st.shared.f64 	[%r21], %fd9;
	ld.global.u32 	%r22, [%rd12+8];
	add.s32 	%r23, %r19, %r18;
	st.shared.u32 	[%r23], %r22;
	bar.sync 	0;
	ld.shared.u32 	%r24, [%r23];
	ld.shared.f64 	%fd10, [%r21];
	mul.wide.s32 	%rd17, %r24, 8;
	add.s64 	%rd18, %rd8, %rd17;
	ld.global.f64 	%fd11, [%rd18];
	fma.rn.f64 	%fd12, %fd10, %fd11, %fd8;
	ld.global.f64 	%fd13, [%rd10+24];
	add.s32 	%r25, %r21, %r15;
	st.shared.f64 	[%r25], %fd13;
	ld.global.u32 	%r26, [%rd12+12];
	add.s32 	%r27, %r23, %r18;
	st.shared.u32 	[%r27], %r26;
	bar.sync 	0;
	ld.shared.u32 	%r28, [%r27];
	ld.shared.f64 	%fd14, [%r25];
	mul.wide.s32 	%rd19, %r28, 8;
	add.s64 	%rd20, %rd8, %rd19;
	ld.global.f64 	%fd15, [%rd20];
	fma.rn.f64 	%fd16, %fd14, %fd15, %fd12;
	ld.global.f64 	%fd17, [%rd10+32];
	add.s32 	%r29, %r25, %r15;
	st.shared.f64 	[%r29], %fd17;
	ld.global.u32 	%r30, [%rd12+16];
	add.s32 	%r31, %r27, %r18;
	st.shared.u32 	[%r31], %r30;
	bar.sync 	0;
	ld.shared.u32 	%r32, [%r31];
	ld.shared.f64 	%fd18, [%r29];
	mul.wide.s32 	%rd21, %r32, 8;
	add.s64 	%rd22, %rd8, %rd21;
	ld.global.f64 	%fd19, [%rd22];
	fma.rn.f64 	%fd20, %fd18, %fd19, %fd16;
	ld.global.f64 	%fd21, [%rd10+40];
	add.s32 	%r33, %r29, %r15;
	st.shared.f64 	[%r33], %fd21;
	ld.global.u32 	%r34, [%rd12+20];
	add.s32 	%r35, %r31, %r18;
	st.shared.u32 	[%r35], %r34;
	bar.sync 	0;
	ld.shared.u32 	%r36, [%r35];
	ld.shared.f64 	%fd22, [%r33];
	mul.wide.s32 	%rd23, %r36, 8;
	add.s64 	%rd24, %rd8, %rd23;
	ld.global.f64 	%fd23, [%rd24];
	fma.rn.f64 	%fd24, %fd22, %fd23, %fd20;
	ld.global.f64 	%fd25, [%rd10+48];
	add.s32 	%r37, %r33, %r15;
	st.shared.f64 	[%r37], %fd25;
	ld.global.u32 	%r38, [%rd12+24];
	add.s32 	%r39, %r35, %r18;
	st.shared.u32 	[%r39], %r38;
	bar.sync 	0;
	ld.shared.u32 	%r40, [%r39];
	ld.shared.f64 	%fd26, [%r37];
	mul.wide.s32 	%rd25, %r40, 8;
	add.s64 	%rd26, %rd8, %rd25;
	ld.global.f64 	%fd27, [%rd26];
	fma.rn.f64 	%fd28, %fd26, %fd27, %fd24;
	ld.global.f64 	%fd29, [%rd10+56];
	add.s32 	%r41, %r37, %r15;
	st.shared.f64 	[%r41], %fd29;
	ld.global.u32 	%r42, [%rd12+28];
	add.s32 	%r43, %r39, %r18;
	st.shared.u32 	[%r43], %r42;
	bar.sync 	0;
	ld.shared.u32 	%r44, [%r43];
	ld.shared.f64 	%fd30, [%r41];
	mul.wide.s32 	%rd27, %r44, 8;
	add.s64 	%rd28, %rd8, %rd27;
	ld.global.f64 	%fd31, [%rd28];
	fma.rn.f64 	%fd32, %fd30, %fd31, %fd28;
	ld.global.f64 	%fd33, [%rd10+64];
	add.s32 	%r45, %r41, %r15;
	st.shared.f64 	[%r45], %fd33;
	ld.global.u32 	%r46, [%rd12+32];
	add.s32 	%r47, %r43, %r18;
	st.shared.u32 	[%r47], %r46;
	bar.sync 	0;
	ld.shared.u32 	%r48, [%r47];
	ld.shared.f64 	%fd34, [%r45];
	mul.wide.s32 	%rd29, %r48, 8;
	add.s64 	%rd30, %rd8, %rd29;
	ld.global.f64 	%fd35, [%rd30];
	fma.rn.f64 	%fd36, %fd34, %fd35, %fd32;
	mul.wide.s32 	%rd31, %r3, 8;
	add.s64 	%rd32, %rd5, %rd31;
	st.global.f64 	[%rd32], %fd36;
$L__BB0_2:
	ret;

}


// ===== COMPILED SASS (sm_100) =====

	.target	sm_100

	.elftype	@"ET_EXEC"


//--------------------- .note.nv.tkinfo           --------------------------
	.section	.note.nv.tkinfo,"",@"SHT_NOTE"
	.sectionflags	@"SHF_NOTE_NV_TKINFO"
	.tkinfo
        /*0018*/ 	.word	0x00000002
        /*0030*/ 	.string	""
        /*0030*/ 	.string	"ptxas"
        /*0030*/ 	.string	"Cuda compilation tools, release 13.0, V13.0.88"
        /*0030*/ 	.string	"Build cuda_13.0.r13.0/compiler.36424714_0"
        /*0030*/ 	.string	"-arch sm_100 -m 64 "



//--------------------- .note.nv.cuinfo           --------------------------
	.section	.note.nv.cuinfo,"",@"SHT_NOTE"
	.sectionflags	@"SHF_NOTE_NV_CUINFO"
        /*0018*/ 	.short	0x0002
        /*001a*/ 	.short	0x0064
        /*001c*/ 	.short	0x0082
	.zero		2


//--------------------- .nv.info                  --------------------------
	.section	.nv.info,"",@"SHT_CUDA_INFO"
	.align	4


	//----- nvinfo : EIATTR_REGCOUNT
	.align		4
        /*0000*/ 	.byte	0x04, 0x2f
        /*0002*/ 	.short	(.L_1 - .L_0)
	.align		4
.L_0:
        /*0004*/ 	.word	index@(_Z6cuspmviPdPiS_S_)
        /*0008*/ 	.word	0x00000020


	//----- nvinfo : EIATTR_FRAME_SIZE
	.align		4
.L_1:
        /*000c*/ 	.byte	0x04, 0x11
        /*000e*/ 	.short	(.L_3 - .L_2)
	.align		4
.L_2:
        /*0010*/ 	.word	index@(_Z6cuspmviPdPiS_S_)
        /*0014*/ 	.word	0x00000000


	//----- nvinfo : EIATTR_MIN_STACK_SIZE
	.align		4
.L_3:
        /*0018*/ 	.byte	0x04, 0x12
        /*001a*/ 	.short	(.L_5 - .L_4)
	.align		4
.L_4:
        /*001c*/ 	.word	index@(_Z6cuspmviPdPiS_S_)
        /*0020*/ 	.word	0x00000000
.L_5:


//--------------------- .nv.compat                --------------------------
	.section	.nv.compat,"",@"SHT_CUDA_COMPAT_INFO"
	.align	4
        /*0000*/ 	.byte	0x02, 0x09, 0x00, 0x00, 0x02, 0x02, 0x01, 0x00, 0x02, 0x05, 0x05, 0x00, 0x03, 0x07, 0x01, 0x01
        /*0010*/ 	.byte	0x02, 0x03, 0x00, 0x00, 0x02, 0x06, 0x01, 0x00, 0x04, 0x0b, 0x08, 0x00, 0x01, 0x00, 0x00, 0x00
        /*0020*/ 	.byte	0x00, 0x00, 0x00, 0x00


//--------------------- .nv.info._Z6cuspmviPdPiS_S_ --------------------------
	.section	.nv.info._Z6cuspmviPdPiS_S_,"",@"SHT_CUDA_INFO"
	.sectionflags	@""
	.align	4


	//----- nvinfo : EIATTR_CUDA_API_VERSION
	.align		4
        /*0000*/ 	.byte	0x04, 0x37
        /*0002*/ 	.short	(.L_7 - .L_6)
.L_6:
        /*0004*/ 	.word	0x00000082


	//----- nvinfo : EIATTR_KPARAM_INFO
	.align		4
.L_7:
        /*0008*/ 	.byte	0x04, 0x17
        /*000a*/ 	.short	(.L_9 - .L_8)
.L_8:
        /*000c*/ 	.word	0x00000000
        /*0010*/ 	.short	0x0004
        /*0012*/ 	.short	0x0020
        /*0014*/ 	.byte	0x00, 0xf5, 0x21, 0x00


	//----- nvinfo : EIATTR_KPARAM_INFO
	.align		4
.L_9:
        /*0018*/ 	.byte	0x04, 0x17
        /*001a*/ 	.short	(.L_11 - .L_10)
.L_10:
        /*001c*/ 	.word	0x00000000
        /*0020*/ 	.short	0x0003
        /*0022*/ 	.short	0x0018
        /*0024*/ 	.byte	0x00, 0xf5, 0x21, 0x00


	//----- nvinfo : EIATTR_KPARAM_INFO
	.align		4
.L_11:
        /*0028*/ 	.byte	0x04, 0x17
        /*002a*/ 	.short	(.L_13 - .L_12)
.L_12:
        /*002c*/ 	.word	0x00000000
        /*0030*/ 	.short	0x0002
        /*0032*/ 	.short	0x0010
        /*0034*/ 	.byte	0x00, 0xf5, 0x21, 0x00


	//----- nvinfo : EIATTR_KPARAM_INFO
	.align		4
.L_13:
        /*0038*/ 	.byte	0x04, 0x17
        /*003a*/ 	.short	(.L_15 - .L_14)
.L_14:
        /*003c*/ 	.word	0x00000000
        /*0040*/ 	.short	0x0001
        /*0042*/ 	.short	0x0008
        /*0044*/ 	.byte	0x00, 0xf5, 0x21, 0x00


	//----- nvinfo : EIATTR_KPARAM_INFO
	.align		4
.L_15:
        /*0048*/ 	.byte	0x04, 0x17
        /*004a*/ 	.short	(.L_17 - .L_16)
.L_16:
        /*004c*/ 	.word	0x00000000
        /*0050*/ 	.short	0x0000
        /*0052*/ 	.short	0x0000
        /*0054*/ 	.byte	0x00, 0xf0, 0x11, 0x00


	//----- nvinfo : EIATTR_SPARSE_MMA_MASK
	.align		4
.L_17:
        /*0058*/ 	.byte	0x03, 0x50
        /*005a*/ 	.short	0x0000


	//----- nvinfo : EIATTR_MAXREG_COUNT
	.align		4
        /*005c*/ 	.byte	0x03, 0x1b
        /*005e*/ 	.short	0x00ff


	//----- nvinfo : EIATTR_NUM_BARRIERS
	.align		4
        /*0060*/ 	.byte	0x02, 0x4c
        /*0062*/ 	.byte	0x01
	.zero		1


	//----- nvinfo : EIATTR_MERCURY_ISA_VERSION
	.align		4
        /*0064*/ 	.byte	0x03, 0x5f
        /*0066*/ 	.short	0x0101


	//----- nvinfo : EIATTR_VRC_CTA_INIT_COUNT
	.align		4
        /*0068*/ 	.byte	0x02, 0x4a
	.zero		1
	.zero		1


	//----- nvinfo : EIATTR_EXIT_INSTR_OFFSETS
	.align		4
        /*006c*/ 	.byte	0x04, 0x1c
        /*006e*/ 	.short	(.L_19 - .L_18)


	//   ....[0]....
.L_18:
        /*0070*/ 	.word	0x00000070


	//   ....[1]....
        /*0074*/ 	.word	0x00000830


	//----- nvinfo : EIATTR_CBANK_PARAM_SIZE
	.align		4
.L_19:
        /*0078*/ 	.byte	0x03, 0x19
        /*007a*/ 	.short	0x0028


	//----- nvinfo : EIATTR_PARAM_CBANK
	.align		4
        /*007c*/ 	.byte	0x04, 0x0a
        /*007e*/ 	.short	(.L_21 - .L_20)
	.align		4
.L_20:
        /*0080*/ 	.word	index@(.nv.constant0._Z6cuspmviPdPiS_S_)
        /*0084*/ 	.short	0x0380
        /*0086*/ 	.short	0x0028


	//----- nvinfo : EIATTR_SW_WAR
	.align		4
.L_21:
        /*0088*/ 	.byte	0x04, 0x36
        /*008a*/ 	.short	(.L_23 - .L_22)
.L_22:
        /*008c*/ 	.word	0x00000008
.L_23:


//--------------------- .nv.callgraph             --------------------------
	.section	.nv.callgraph,"",@"SHT_CUDA_CALLGRAPH"
	.align	4
	.sectionentsize	8
	.align		4
        /*0000*/ 	.word	0x00000000
	.align		4
        /*0004*/ 	.word	0xffffffff
	.align		4
        /*0008*/ 	.word	0x00000000
	.align		4
        /*000c*/ 	.word	0xfffffffe
	.align		4
        /*0010*/ 	.word	0x00000000
	.align		4
        /*0014*/ 	.word	0xfffffffd
	.align		4
        /*0018*/ 	.word	0x00000000
	.align		4
        /*001c*/ 	.word	0xfffffffc


//--------------------- .text._Z6cuspmviPdPiS_S_  --------------------------
	.section	.text._Z6cuspmviPdPiS_S_,"ax",@progbits
	.align	128
        .global         _Z6cuspmviPdPiS_S_
        .type           _Z6cuspmviPdPiS_S_,@function
        .size           _Z6cuspmviPdPiS_S_,(.L_x_1 - _Z6cuspmviPdPiS_S_)
        .other          _Z6cuspmviPdPiS_S_,@"STO_CUDA_ENTRY STV_DEFAULT"
_Z6cuspmviPdPiS_S_:
.text._Z6cuspmviPdPiS_S_:
[----:B------:R-:W-:Y:S01]  /*0000*/  LDC R1, c[0x0][0x37c] ;  /* 0x0000df00ff017b82 */ /* 0x000fe20000000800 */
[----:B------:R-:W0:Y:S07]  /*0010*/  S2R R14, SR_TID.X ;  /* 0x00000000000e7919 */ /* 0x000e2e0000002100 */
[----:B------:R-:W0:Y:S01]  /*0020*/  S2UR UR4, SR_CTAID.X ;  /* 0x00000000000479c3 */ /* 0x000e220000002500 */
[----:B------:R-:W1:Y:S07]  /*0030*/  LDCU UR5, c[0x0][0x380] ;  /* 0x00007000ff0577ac */ /* 0x000e6e0008000800 */
[----:B------:R-:W0:Y:S02]  /*0040*/  LDC R23, c[0x0][0x360] ;  /* 0x0000d800ff177b82 */ /* 0x000e240000000800 */
[----:B0-----:R-:W-:-:S05]  /*0050*/  IMAD R22, R23, UR4, R14 ;  /* 0x0000000417167c24 */ /* 0x001fca000f8e020e */
[----:B-1----:R-:W-:-:S13]  /*0060*/  ISETP.GE.AND P0, PT, R22, UR5, PT ;  /* 0x0000000516007c0c */ /* 0x002fda000bf06270 */
[----:B------:R-:W-:Y:S05]  /*0070*/  @P0 EXIT ;  /* 0x000000000000094d */ /* 0x000fea0003800000 */
[----:B------:R-:W0:Y:S01]  /*0080*/  LDC.64 R4, c[0x0][0x388] ;  /* 0x0000e200ff047b82 */ /* 0x000e220000000a00 */
[----:B------:R-:W1:Y:S01]  /*0090*/  LDCU.64 UR8, c[0x0][0x358] ;  /* 0x00006b00ff0877ac */ /* 0x000e620008000a00 */
[----:B------:R-:W-:-:S06]  /*00a0*/  IMAD R3, R22, 0x9, RZ ;  /* 0x0000000916037824 */ /* 0x000fcc00078e02ff */
[----:B------:R-:W2:Y:S08]  /*00b0*/  LDC.64 R6, c[0x0][0x390] ;  /* 0x0000e400ff067b82 */ /* 0x000eb00000000a00 */
[----:B------:R-:W3:Y:S01]  /*00c0*/  S2UR UR6, SR_CgaCtaId ;  /* 0x00000000000679c3 */ /* 0x000ee20000008800 */
[----:B0-----:R-:W-:Y:S01]  /*00d0*/  IMAD.WIDE R4, R3, 0x8, R4 ;  /* 0x0000000803047825 */ /* 0x001fe200078e0204 */
[----:B------:R-:W-:-:S06]  /*00e0*/  UMOV UR4, 0x400 ;  /* 0x0000040000047882 */ /* 0x000fcc0000000000 */
[----:B------:R-:W0:Y:S01]  /*00f0*/  LDC.64 R16, c[0x0][0x398] ;  /* 0x0000e600ff107b82 */ /* 0x000e220000000a00 */
[----:B--2---:R-:W-:Y:S02]  /*0100*/  IMAD.WIDE R6, R3, 0x4, R6 ;  /* 0x0000000403067825 */ /* 0x004fe400078e0206 */
[----:B-1----:R-:W2:Y:S04]  /*0110*/  LDG.E.64 R2, desc[UR8][R4.64] ;  /* 0x0000000804027981 */ /* 0x002ea8000c1e1b00 */
[----:B------:R-:W4:Y:S01]  /*0120*/  LDG.E R11, desc[UR8][R6.64] ;  /* 0x00000008060b7981 */ /* 0x000f22000c1e1900 */
[----:B------:R-:W-:Y:S02]  /*0130*/  UIADD3 UR5, UPT, UPT, UR4, 0x2400, URZ ;  /* 0x0000240004057890 */ /* 0x000fe4000fffe0ff */
[----:B---3--:R-:W-:-:S02]  /*0140*/  ULEA UR4, UR6, UR4, 0x18 ;  /* 0x0000000406047291 */ /* 0x008fc4000f8ec0ff */
[----:B------:R-:W-:-:S04]  /*0150*/  ULEA UR5, UR6, UR5, 0x18 ;  /* 0x0000000506057291 */ /* 0x000fc8000f8ec0ff */
[C---:B------:R-:W-:Y:S02]  /*0160*/  LEA R0, R14.reuse, UR4, 0x3 ;  /* 0x000000040e007c11 */ /* 0x040fe4000f8e18ff */
[----:B------:R-:W-:-:S03]  /*0170*/  LEA R14, R14, UR5, 0x2 ;  /* 0x000000050e0e7c11 */ /* 0x000fc6000f8e10ff */
[----:B--2---:R-:W-:Y:S04]  /*0180*/  STS.64 [R0], R2 ;  /* 0x0000000200007388 */ /* 0x004fe80000000a00 */
[----:B----4-:R-:W-:Y:S01]  /*0190*/  STS [R14], R11 ;  /* 0x0000000b0e007388 */ /* 0x010fe20000000800 */
[----:B------:R-:W-:Y:S06]  /*01a0*/  BAR.SYNC.DEFER_BLOCKING 0x0 ;  /* 0x0000000000007b1d */ /* 0x000fec0000010000 */
[----:B------:R-:W2:Y:S04]  /*01b0*/  LDG.E.64 R12, desc[UR8][R4.64+0x8] ;  /* 0x00000808040c7981 */ /* 0x000ea8000c1e1b00 */
[----:B------:R-:W3:Y:S01]  /*01c0*/  LDG.E R28, desc[UR8][R6.64+0x4] ;  /* 0x00000408061c7981 */ /* 0x000ee2000c1e1900 */
[----:B------:R-:W-:-:S02]  /*01d0*/  LEA R10, R23, R0, 0x3 ;  /* 0x00000000170a7211 */ /* 0x000fc400078e18ff */
[----:B------:R-:W-:Y:S01]  /*01e0*/  LEA R29, R23, R14, 0x2 ;  /* 0x0000000e171d7211 */ /* 0x000fe200078e10ff */
[----:B------:R-:W0:Y:S04]  /*01f0*/  LDS R9, [R14] ;  /* 0x000000000e097984 */ /* 0x000e280000000800 */
[----:B------:R-:W-:Y:S01]  /*0200*/  LDS.64 R20, [R0] ;  /* 0x0000000000147984 */ /* 0x000fe20000000a00 */
[----:B0-----:R-:W-:-:S05]  /*0210*/  IMAD.WIDE R8, R9, 0x8, R16 ;  /* 0x0000000809087825 */ /* 0x001fca00078e0210 */
[----:B------:R-:W4:Y:S04]  /*0220*/  LDG.E.64 R2, desc[UR8][R8.64] ;  /* 0x0000000808027981 */ /* 0x000f28000c1e1b00 */
[----:B--2---:R-:W-:Y:S04]  /*0230*/  STS.64 [R10], R12 ;  /* 0x0000000c0a007388 */ /* 0x004fe80000000a00 */
[----:B---3--:R-:W-:Y:S01]  /*0240*/  STS [R29], R28 ;  /* 0x0000001c1d007388 */ /* 0x008fe20000000800 */
[----:B------:R-:W-:Y:S06]  /*0250*/  BAR.SYNC.DEFER_BLOCKING 0x0 ;  /* 0x0000000000007b1d */ /* 0x000fec0000010000 */
[----:B------:R-:W2:Y:S04]  /*0260*/  LDG.E.64 R24, desc[UR8][R4.64+0x10] ;  /* 0x0000100804187981 */ /* 0x000ea8000c1e1b00 */
[----:B------:R-:W3:Y:S04]  /*0270*/  LDG.E R11, desc[UR8][R6.64+0x8] ;  /* 0x00000808060b7981 */ /* 0x000ee8000c1e1900 */
[----:B------:R-:W0:Y:S01]  /*0280*/  LDS R15, [R29] ;  /* 0x000000001d0f7984 */ /* 0x000e220000000800 */
[----:B------:R-:W-:-:S02]  /*0290*/  LEA R26, R23, R10, 0x3 ;  /* 0x0000000a171a7211 */ /* 0x000fc400078e18ff */
[----:B------:R-:W-:Y:S01]  /*02a0*/  LEA R27, R23, R29, 0x2 ;  /* 0x0000001d171b7211 */ /* 0x000fe200078e10ff */
[----:B------:R-:W-:Y:S01]  /*02b0*/  LDS.64 R18, [R10] ;  /* 0x000000000a127984 */ /* 0x000fe20000000a00 */
[----:B0-----:R-:W-:-:S05]  /*02c0*/  IMAD.WIDE R14, R15, 0x8, R16 ;  /* 0x000000080f0e7825 */ /* 0x001fca00078e0210 */
[----:B------:R0:W5:Y:S04]  /*02d0*/  LDG.E.64 R12, desc[UR8][R14.64] ;  /* 0x000000080e0c7981 */ /* 0x000168000c1e1b00 */
[----:B--2---:R1:W-:Y:S04]  /*02e0*/  STS.64 [R26], R24 ;  /* 0x000000181a007388 */ /* 0x0043e80000000a00 */
[----:B---3--:R-:W-:Y:S01]  /*02f0*/  STS [R27], R11 ;  /* 0x0000000b1b007388 */ /* 0x008fe20000000800 */
[----:B------:R-:W-:Y:S06]  /*0300*/  BAR.SYNC.DEFER_BLOCKING 0x0 ;  /* 0x0000000000007b1d */ /* 0x000fec0000010000 */
[----:B------:R-:W2:Y:S04]  /*0310*/  LDG.E.64 R8, desc[UR8][R4.64+0x18] ;  /* 0x0000180804087981 */ /* 0x000ea8000c1e1b00 */
[----:B-1----:R-:W3:Y:S04]  /*0320*/  LDG.E R25, desc[UR8][R6.64+0xc] ;  /* 0x00000c0806197981 */ /* 0x002ee8000c1e1900 */
[----:B------:R-:W0:Y:S01]  /*0330*/  LDS R29, [R27] ;  /* 0x000000001b1d7984 */ /* 0x000e220000000800 */
[----:B------:R-:W-:-:S02]  /*0340*/  LEA R28, R23, R26, 0x3 ;  /* 0x0000001a171c7211 */ /* 0x000fc400078e18ff */
[----:B------:R-:W-:Y:S01]  /*0350*/  LEA R0, R23, R27, 0x2 ;  /* 0x0000001b17007211 */ /* 0x000fe200078e10ff */
[----:B------:R-:W-:Y:S01]  /*0360*/  LDS.64 R10, [R26] ;  /* 0x000000001a0a7984 */ /* 0x000fe20000000a00 */
[----:B0-----:R-:W-:-:S06]  /*0370*/  IMAD.WIDE R14, R29, 0x8, R16 ;  /* 0x000000081d0e7825 */ /* 0x001fcc00078e0210 */
[----:B------:R-:W5:Y:S04]  /*0380*/  LDG.E.64 R14, desc[UR8][R14.64] ;  /* 0x000000080e0e7981 */ /* 0x000f68000c1e1b00 */
[----:B--2---:R0:W-:Y:S04]  /*0390*/  STS.64 [R28], R8 ;  /* 0x000000081c007388 */ /* 0x0041e80000000a00 */
[----:B---3--:R1:W-:Y:S01]  /*03a0*/  STS [R0], R25 ;  /* 0x0000001900007388 */ /* 0x0083e20000000800 */
[----:B------:R-:W-:Y:S06]  /*03b0*/  BAR.SYNC.DEFER_BLOCKING 0x0 ;  /* 0x0000000000007b1d */ /* 0x000fec0000010000 */
[----:B0-----:R-:W2:Y:S04]  /*03c0*/  LDG.E.64 R8, desc[UR8][R4.64+0x20] ;  /* 0x0000200804087981 */ /* 0x001ea8000c1e1b00 */
[----:B-1----:R-:W3:Y:S04]  /*03d0*/  LDG.E R25, desc[UR8][R6.64+0x10] ;  /* 0x0000100806197981 */ /* 0x002ee8000c1e1900 */
[----:B------:R-:W0:Y:S01]  /*03e0*/  LDS R27, [R0] ;  /* 0x00000000001b7984 */ /* 0x000e220000000800 */
[----:B------:R-:W-:Y:S01]  /*03f0*/  LEA R24, R23, R28, 0x3 ;  /* 0x0000001c17187211 */ /* 0x000fe200078e18ff */
[----:B----4-:R-:W-:-:S02]  /*0400*/  DFMA R2, R20, R2, RZ ;  /* 0x000000021402722b */ /* 0x010fc400000000ff */
[----:B------:R-:W-:Y:S01]  /*0410*/  LDS.64 R20, [R28] ;  /* 0x000000001c147984 */ /* 0x000fe20000000a00 */
[----:B0-----:R-:W-:-:S06]  /*0420*/  IMAD.WIDE R26, R27, 0x8, R16 ;  /* 0x000000081b1a7825 */ /* 0x001fcc00078e0210 */
[----:B------:R-:W4:Y:S04]  /*0430*/  LDG.E.64 R26, desc[UR8][R26.64] ;  /* 0x000000081a1a7981 */ /* 0x000f28000c1e1b00 */
[----:B--2---:R0:W-:Y:S02]  /*0440*/  STS.64 [R24], R8 ;  /* 0x0000000818007388 */ /* 0x0041e40000000a00 */
[----:B0-----:R-:W-:-:S05]  /*0450*/  IMAD R8, R23, 0x4, R0 ;  /* 0x0000000417087824 */ /* 0x001fca00078e0200 */
[----:B---3--:R0:W-:Y:S01]  /*0460*/  STS [R8], R25 ;  /* 0x0000001908007388 */ /* 0x0081e20000000800 */
[----:B------:R-:W-:Y:S06]  /*0470*/  BAR.SYNC.DEFER_BLOCKING 0x0 ;  /* 0x0000000000007b1d */ /* 0x000fec0000010000 */
[----:B------:R-:W2:Y:S04]  /*0480*/  LDG.E.64 R28, desc[UR8][R4.64+0x28] ;  /* 0x00002808041c7981 */ /* 0x000ea8000c1e1b00 */
[----:B0-----:R-:W3:Y:S01]  /*0490*/  LDG.E R25, desc[UR8][R6.64+0x14] ;  /* 0x0000140806197981 */ /* 0x001ee2000c1e1900 */
[----:B-----5:R-:W-:-:S03]  /*04a0*/  DFMA R2, R18, R12, R2 ;  /* 0x0000000c1202722b */ /* 0x020fc60000000002 */
[----:B------:R-:W0:Y:S01]  /*04b0*/  LDS R19, [R8] ;  /* 0x0000000008137984 */ /* 0x000e220000000800 */
[----:B------:R-:W-:-:S03]  /*04c0*/  LEA R0, R23, R24, 0x3 ;  /* 0x0000001817007211 */ /* 0x000fc600078e18ff */
[----:B------:R1:W-:Y:S02]  /*04d0*/  LDS.64 R12, [R24] ;  /* 0x00000000180c7984 */ /* 0x0003e40000000a00 */
[----:B-1----:R-:W-:Y:S01]  /*04e0*/  LEA R24, R23, R8, 0x2 ;  /* 0x0000000817187211 */ /* 0x002fe200078e10ff */
[----:B0-----:R-:W-:-:S06]  /*04f0*/  IMAD.WIDE R18, R19, 0x8, R16 ;  /* 0x0000000813127825 */ /* 0x001fcc00078e0210 */
[----:B------:R-:W5:Y:S04]  /*0500*/  LDG.E.64 R18, desc[UR8][R18.64] ;  /* 0x0000000812127981 */ /* 0x000f68000c1e1b00 */
[----:B--2---:R-:W-:Y:S04]  /*0510*/  STS.64 [R0], R28 ;  /* 0x0000001c00007388 */ /* 0x004fe80000000a00 */
[----:B---3--:R0:W-:Y:S01]  /*0520*/  STS [R24], R25 ;  /* 0x0000001918007388 */ /* 0x0081e20000000800 */
[----:B------:R-:W-:Y:S06]  /*0530*/  BAR.SYNC.DEFER_BLOCKING 0x0 ;  /* 0x0000000000007b1d */ /* 0x000fec0000010000 */
[----:B------:R-:W2:Y:S04]  /*0540*/  LDG.E.64 R8, desc[UR8][R4.64+0x30] ;  /* 0x0000300804087981 */ /* 0x000ea8000c1e1b00 */
[----:B0-----:R-:W3:Y:S04]  /*0550*/  LDG.E R25, desc[UR8][R6.64+0x18] ;  /* 0x0000180806197981 */ /* 0x001ee8000c1e1900 */
[----:B------:R-:W0:Y:S01]  /*0560*/  LDS R29, [R24] ;  /* 0x00000000181d7984 */ /* 0x000e220000000800 */
[----:B------:R-:W-:Y:S01]  /*0570*/  DFMA R2, R10, R14, R2 ;  /* 0x0000000e0a02722b */ /* 0x000fe20000000002 */
[C---:B------:R-:W-:Y:S01]  /*0580*/  LEA R14, R23.reuse, R0, 0x3 ;  /* 0x00000000170e7211 */ /* 0x040fe200078e18ff */
[----:B------:R-:W-:Y:S01]  /*0590*/  IMAD R15, R23, 0x4, R24 ;  /* 0x00000004170f7824 */ /* 0x000fe200078e0218 */
[----:B------:R-:W-:Y:S05]  /*05a0*/  LDS.64 R10, [R0] ;  /* 0x00000000000a7984 */ /* 0x000fea0000000a00 */
[----:B----4-:R-:W-:Y:S01]  /*05b0*/  DFMA R2, R20, R26, R2 ;  /* 0x0000001a1402722b */ /* 0x010fe20000000002 */
[----:B0-----:R-:W-:-:S06]  /*05c0*/  IMAD.WIDE R28, R29, 0x8, R16 ;  /* 0x000000081d1c7825 */ /* 0x001fcc00078e0210 */
[----:B------:R-:W4:Y:S04]  /*05d0*/  LDG.E.64 R28, desc[UR8][R28.64] ;  /* 0x000000081c1c7981 */ /* 0x000f28000c1e1b00 */
[----:B--2---:R-:W-:Y:S04]  /*05e0*/  STS.64 [R14], R8 ;  /* 0x000000080e007388 */ /* 0x004fe80000000a00 */
[----:B---3--:R0:W-:Y:S01]  /*05f0*/  STS [R15], R25 ;  /* 0x000000190f007388 */ /* 0x0081e20000000800 */
[----:B------:R-:W-:Y:S06]  /*0600*/  BAR.SYNC.DEFER_BLOCKING 0x0 ;  /* 0x0000000000007b1d */ /* 0x000fec0000010000 */
[----:B0-----:R-:W2:Y:S04]  /*0610*/  LDG.E.64 R24, desc[UR8][R4.64+0x38] ;  /* 0x0000380804187981 */ /* 0x001ea8000c1e1b00 */
[----:B------:R-:W3:Y:S04]  /*0620*/  LDG.E R27, desc[UR8][R6.64+0x1c] ;  /* 0x00001c08061b7981 */ /* 0x000ee8000c1e1900 */
[----:B------:R-:W0:Y:S01]  /*0630*/  LDS R21, [R15] ;  /* 0x000000000f157984 */ /* 0x000e220000000800 */
[----:B------:R-:W-:-:S02]  /*0640*/  LEA R0, R23, R14, 0x3 ;  /* 0x0000000e17007211 */ /* 0x000fc400078e18ff */
[----:B------:R-:W-:Y:S01]  /*0650*/  LEA R26, R23, R15, 0x2 ;  /* 0x0000000f171a7211 */ /* 0x000fe200078e10ff */
[----:B------:R-:W-:Y:S01]  /*0660*/  LDS.64 R8, [R14] ;  /* 0x000000000e087984 */ /* 0x000fe20000000a00 */
[----:B0-----:R-:W-:-:S06]  /*0670*/  IMAD.WIDE R20, R21, 0x8, R16 ;  /* 0x0000000815147825 */ /* 0x001fcc00078e0210 */
[----:B------:R-:W4:Y:S04]  /*0680*/  LDG.E.64 R20, desc[UR8][R20.64] ;  /* 0x0000000814147981 */ /* 0x000f28000c1e1b00 */
[----:B--2---:R-:W-:Y:S04]  /*0690*/  STS.64 [R0], R24 ;  /* 0x0000001800007388 */ /* 0x004fe80000000a00 */
[----:B---3--:R0:W-:Y:S01]  /*06a0*/  STS [R26], R27 ;  /* 0x0000001b1a007388 */ /* 0x0081e20000000800 */
[----:B------:R-:W-:Y:S06]  /*06b0*/  BAR.SYNC.DEFER_BLOCKING 0x0 ;  /* 0x0000000000007b1d */ /* 0x000fec0000010000 */
[----:B------:R-:W2:Y:S04]  /*06c0*/  LDG.E.64 R4, desc[UR8][R4.64+0x40] ;  /* 0x0000400804047981 */ /* 0x000ea8000c1e1b00 */
[----:B------:R1:W3:Y:S01]  /*06d0*/  LDG.E R6, desc[UR8][R6.64+0x20] ;  /* 0x0000200806067981 */ /* 0x0002e2000c1e1900 */
[----:B0-----:R-:W-:-:S03]  /*06e0*/  LEA R27, R23, R0, 0x3 ;  /* 0x00000000171b7211 */ /* 0x001fc600078e18ff */
[----:B------:R-:W-:Y:S04]  /*06f0*/  LDS.64 R14, [R0] ;  /* 0x00000000000e7984 */ /* 0x000fe80000000a00 */
[----:B-1----:R-:W0:Y:S01]  /*0700*/  LDS R7, [R26] ;  /* 0x000000001a077984 */ /* 0x002e220000000800 */
[----:B------:R-:W-:Y:S01]  /*0710*/  LEA R23, R23, R26, 0x2 ;  /* 0x0000001a17177211 */ /* 0x000fe200078e10ff */
[----:B0-----:R-:W-:-:S06]  /*0720*/  IMAD.WIDE R24, R7, 0x8, R16 ;  /* 0x0000000807187825 */ /* 0x001fcc00078e0210 */
[----:B------:R-:W4:Y:S04]  /*0730*/  LDG.E.64 R24, desc[UR8][R24.64] ;  /* 0x0000000818187981 */ /* 0x000f28000c1e1b00 */
[----:B--2---:R0:W-:Y:S04]  /*0740*/  STS.64 [R27], R4 ;  /* 0x000000041b007388 */ /* 0x0041e80000000a00 */
[----:B---3--:R-:W-:Y:S01]  /*0750*/  STS [R23], R6 ;  /* 0x0000000617007388 */ /* 0x008fe20000000800 */
[----:B------:R-:W-:Y:S06]  /*0760*/  BAR.SYNC.DEFER_BLOCKING 0x0 ;  /* 0x0000000000007b1d */ /* 0x000fec0000010000 */
[----:B-----5:R-:W-:-:S02]  /*0770*/  DFMA R2, R12, R18, R2 ;  /* 0x000000120c02722b */ /* 0x020fc40000000002 */
[----:B0-----:R-:W0:Y:S01]  /*0780*/  LDC.64 R4, c[0x0][0x3a0] ;  /* 0x0000e800ff047b82 */ /* 0x001e220000000a00 */
[----:B------:R-:W1:Y:S02]  /*0790*/  LDS R7, [R23] ;  /* 0x0000000017077984 */ /* 0x000e640000000800 */
[----:B-1----:R-:W-:-:S05]  /*07a0*/  IMAD.WIDE R16, R7, 0x8, R16 ;  /* 0x0000000807107825 */ /* 0x002fca00078e0210 */
[----:B------:R1:W2:Y:S04]  /*07b0*/  LDG.E.64 R6, desc[UR8][R16.64] ;  /* 0x0000000810067981 */ /* 0x0002a8000c1e1b00 */
[----:B-1----:R-:W2:Y:S01]  /*07c0*/  LDS.64 R16, [R27] ;  /* 0x000000001b107984 */ /* 0x002ea20000000a00 */
[----:B----4-:R-:W-:-:S08]  /*07d0*/  DFMA R2, R10, R28, R2 ;  /* 0x0000001c0a02722b */ /* 0x010fd00000000002 */
[----:B------:R-:W-:-:S08]  /*07e0*/  DFMA R2, R8, R20, R2 ;  /* 0x000000140802722b */ /* 0x000fd00000000002 */
[----:B------:R-:W-:Y:S01]  /*07f0*/  DFMA R2, R14, R24, R2 ;  /* 0x000000180e02722b */ /* 0x000fe20000000002 */
[----:B0-----:R-:W-:-:S07]  /*0800*/  IMAD.WIDE R22, R22, 0x8, R4 ;  /* 0x0000000816167825 */ /* 0x001fce00078e0204 */
[----:B--2---:R-:W-:-:S07]  /*0810*/  DFMA R2, R16, R6, R2 ;  /* 0x000000061002722b */ /* 0x004fce0000000002 */
[----:B------:R-:W-:Y:S01]  /*0820*/  STG.E.64 desc[UR8][R22.64], R2 ;  /* 0x0000000216007986 */ /* 0x000fe2000c101b08 */
[----:B------:R-:W-:Y:S05]  /*0830*/  EXIT ;  /* 0x000000000000794d */ /* 0x000fea0003800000 */
.L_x_0:
[----:B------:R-:W-:-:S00]  /*0840*/  BRA `(.L_x_0) ;  /* 0xfffffffc00fc7947 */ /* 0x000fc0000383ffff */
[----:B------:R-:W-:-:S00]  /*0850*/  NOP ;  /* 0x0000000000007918 */ /* 0x000fc00000000000 */
        /* <DEDUP_REMOVED lines=10> */
.L_x_1:


//--------------------- .nv.shared._Z6cuspmviPdPiS_S_ --------------------------
	.section	.nv.shared._Z6cuspmviPdPiS_S_,"aw",@nobits
	.sectionflags	@""
	.align	8
.nv.shared._Z6cuspmviPdPiS_S_:
	.zero		14848


//--------------------- .nv.shared.reserved.0     --------------------------
	.section	.nv.shared.reserved.0,"aw",@nobits
	.weak		__nv_reservedSMEM_offset_0_alias
	.size		__nv_reservedSMEM_offset_0_alias, 0, 64
	.other		__nv_reservedSMEM_offset_0_alias,@"STO_CUDA_RESERVED_SHARED STV_DEFAULT"
__nv_reservedSMEM_offset_0_alias:
	.zero		0
	.zero		64


//--------------------- .nv.constant0._Z6cuspmviPdPiS_S_ --------------------------
	.section	.nv.constant0._Z6cuspmviPdPiS_S_,"a",@progbits
	.sectionflags	@""
	.align	4
.nv.constant0._Z6cuspmviPdPiS_S_:
	.zero		936


//--------------------- SYMBOLS --------------------------

	.type		.nv.reservedSmem.offset0,@object
	.size		.nv.reservedSmem.offset0,0x4
	.type		.nv.reservedSmem.cap,@object
	.size		.nv.reservedSmem.cap,0x4
